//
// Generated by NVIDIA NVVM Compiler
//
// Compiler Build ID: CL-36424714
// Cuda compilation tools, release 13.0, V13.0.88
// Based on NVVM 20.0.0
//

.version 9.0
.target sm_100
.address_size 64

	// .globl	_Z17naive_cuda_matmulPfS_S_jjj
// _ZZ17tiled_cuda_matmulPfS_S_jjjjE8a_shared has been demoted
// _ZZ17tiled_cuda_matmulPfS_S_jjjjE8b_shared has been demoted

.visible .entry _Z17naive_cuda_matmulPfS_S_jjj(
	.param .u64 .ptr .align 1 _Z17naive_cuda_matmulPfS_S_jjj_param_0,
	.param .u64 .ptr .align 1 _Z17naive_cuda_matmulPfS_S_jjj_param_1,
	.param .u64 .ptr .align 1 _Z17naive_cuda_matmulPfS_S_jjj_param_2,
	.param .u32 _Z17naive_cuda_matmulPfS_S_jjj_param_3,
	.param .u32 _Z17naive_cuda_matmulPfS_S_jjj_param_4,
	.param .u32 _Z17naive_cuda_matmulPfS_S_jjj_param_5
)
{
	.reg .pred 	%p<13>;
	.reg .b32 	%r<92>;
	.reg .b32 	%f<68>;
	.reg .b64 	%rd<69>;

	ld.param.u64 	%rd3, [_Z17naive_cuda_matmulPfS_S_jjj_param_0];
	ld.param.u64 	%rd4, [_Z17naive_cuda_matmulPfS_S_jjj_param_1];
	ld.param.u64 	%rd5, [_Z17naive_cuda_matmulPfS_S_jjj_param_2];
	ld.param.u32 	%r46, [_Z17naive_cuda_matmulPfS_S_jjj_param_3];
	ld.param.u32 	%r44, [_Z17naive_cuda_matmulPfS_S_jjj_param_4];
	ld.param.u32 	%r45, [_Z17naive_cuda_matmulPfS_S_jjj_param_5];
	cvta.to.global.u64 	%rd1, %rd5;
	cvta.to.global.u64 	%rd2, %rd4;
	mov.u32 	%r47, %ctaid.y;
	mov.u32 	%r48, %ntid.y;
	mov.u32 	%r49, %tid.y;
	mad.lo.s32 	%r1, %r47, %r48, %r49;
	mov.u32 	%r50, %ctaid.x;
	mov.u32 	%r51, %ntid.x;
	mul.lo.s32 	%r2, %r50, %r51;
	mov.u32 	%r3, %tid.x;
	add.s32 	%r4, %r2, %r3;
	setp.ge.u32 	%p1, %r1, %r46;
	setp.ge.u32 	%p2, %r4, %r45;
	or.pred  	%p3, %p1, %p2;
	@%p3 bra 	$L__BB0_14;
	setp.eq.s32 	%p4, %r44, 0;
	mov.f32 	%f67, 0f00000000;
	@%p4 bra 	$L__BB0_13;
	mul.lo.s32 	%r5, %r44, %r1;
	and.b32  	%r6, %r44, 7;
	setp.lt.u32 	%p5, %r44, 8;
	mov.f32 	%f67, 0f00000000;
	mov.b32 	%r90, 0;
	@%p5 bra 	$L__BB0_5;
	and.b32  	%r90, %r44, -8;
	neg.s32 	%r88, %r90;
	add.s32 	%r53, %r3, %r45;
	add.s32 	%r87, %r53, %r2;
	shl.b32 	%r10, %r45, 3;
	shl.b32 	%r54, %r45, 1;
	add.s32 	%r86, %r4, %r54;
	mad.lo.s32 	%r85, %r45, 3, %r4;
	shl.b32 	%r55, %r45, 2;
	add.s32 	%r84, %r4, %r55;
	mad.lo.s32 	%r83, %r45, 5, %r4;
	mad.lo.s32 	%r82, %r45, 6, %r4;
	mad.lo.s32 	%r81, %r45, 7, %r4;
	add.s32 	%r79, %r5, 3;
	mov.f32 	%f67, 0f00000000;
	mov.u32 	%r80, %r4;
$L__BB0_4:
	.pragma "nounroll";
	add.s32 	%r56, %r79, -3;
	mul.wide.u32 	%rd6, %r56, 4;
	add.s64 	%rd7, %rd2, %rd6;
	ld.global.f32 	%f17, [%rd7];
	mul.wide.u32 	%rd8, %r80, 4;
	add.s64 	%rd9, %rd1, %rd8;
	ld.global.f32 	%f18, [%rd9];
	fma.rn.f32 	%f19, %f17, %f18, %f67;
	add.s32 	%r57, %r79, -2;
	mul.wide.u32 	%rd10, %r57, 4;
	add.s64 	%rd11, %rd2, %rd10;
	ld.global.f32 	%f20, [%rd11];
	mul.wide.u32 	%rd12, %r87, 4;
	add.s64 	%rd13, %rd1, %rd12;
	ld.global.f32 	%f21, [%rd13];
	fma.rn.f32 	%f22, %f20, %f21, %f19;
	add.s32 	%r58, %r79, -1;
	mul.wide.u32 	%rd14, %r58, 4;
	add.s64 	%rd15, %rd2, %rd14;
	ld.global.f32 	%f23, [%rd15];
	mul.wide.u32 	%rd16, %r86, 4;
	add.s64 	%rd17, %rd1, %rd16;
	ld.global.f32 	%f24, [%rd17];
	fma.rn.f32 	%f25, %f23, %f24, %f22;
	add.s32 	%r59, %r79, 4;
	mul.wide.u32 	%rd18, %r79, 4;
	add.s64 	%rd19, %rd2, %rd18;
	ld.global.f32 	%f26, [%rd19];
	mul.wide.u32 	%rd20, %r85, 4;
	add.s64 	%rd21, %rd1, %rd20;
	ld.global.f32 	%f27, [%rd21];
	fma.rn.f32 	%f28, %f26, %f27, %f25;
	add.s32 	%r60, %r79, 1;
	mul.wide.u32 	%rd22, %r60, 4;
	add.s64 	%rd23, %rd2, %rd22;
	ld.global.f32 	%f29, [%rd23];
	mul.wide.u32 	%rd24, %r84, 4;
	add.s64 	%rd25, %rd1, %rd24;
	ld.global.f32 	%f30, [%rd25];
	fma.rn.f32 	%f31, %f29, %f30, %f28;
	add.s32 	%r61, %r79, 2;
	mul.wide.u32 	%rd26, %r61, 4;
	add.s64 	%rd27, %rd2, %rd26;
	ld.global.f32 	%f32, [%rd27];
	mul.wide.u32 	%rd28, %r83, 4;
	add.s64 	%rd29, %rd1, %rd28;
	ld.global.f32 	%f33, [%rd29];
	fma.rn.f32 	%f34, %f32, %f33, %f31;
	add.s32 	%r62, %r79, 3;
	mul.wide.u32 	%rd30, %r62, 4;
	add.s64 	%rd31, %rd2, %rd30;
	ld.global.f32 	%f35, [%rd31];
	mul.wide.u32 	%rd32, %r82, 4;
	add.s64 	%rd33, %rd1, %rd32;
	ld.global.f32 	%f36, [%rd33];
	fma.rn.f32 	%f37, %f35, %f36, %f34;
	mul.wide.u32 	%rd34, %r59, 4;
	add.s64 	%rd35, %rd2, %rd34;
	ld.global.f32 	%f38, [%rd35];
	mul.wide.u32 	%rd36, %r81, 4;
	add.s64 	%rd37, %rd1, %rd36;
	ld.global.f32 	%f39, [%rd37];
	fma.rn.f32 	%f67, %f38, %f39, %f37;
	add.s32 	%r88, %r88, 8;
	add.s32 	%r87, %r87, %r10;
	add.s32 	%r86, %r86, %r10;
	add.s32 	%r85, %r85, %r10;
	add.s32 	%r84, %r84, %r10;
	add.s32 	%r83, %r83, %r10;
	add.s32 	%r82, %r82, %r10;
	add.s32 	%r81, %r81, %r10;
	add.s32 	%r80, %r80, %r10;
	add.s32 	%r79, %r79, 8;
	setp.ne.s32 	%p6, %r88, 0;
	@%p6 bra 	$L__BB0_4;
$L__BB0_5:
	setp.eq.s32 	%p7, %r6, 0;
	@%p7 bra 	$L__BB0_13;
	and.b32  	%r39, %r44, 3;
	setp.lt.u32 	%p8, %r6, 4;
	@%p8 bra 	$L__BB0_8;
	add.s32 	%r63, %r90, %r5;
	mul.wide.u32 	%rd38, %r63, 4;
	add.s64 	%rd39, %rd2, %rd38;
	ld.global.f32 	%f41, [%rd39];
	mad.lo.s32 	%r64, %r90, %r45, %r4;
	mul.wide.u32 	%rd40, %r64, 4;
	add.s64 	%rd41, %rd1, %rd40;
	ld.global.f32 	%f42, [%rd41];
	fma.rn.f32 	%f43, %f41, %f42, %f67;
	add.s32 	%r65, %r63, 1;
	mul.wide.u32 	%rd42, %r65, 4;
	add.s64 	%rd43, %rd2, %rd42;
	ld.global.f32 	%f44, [%rd43];
	add.s32 	%r66, %r64, %r45;
	mul.wide.u32 	%rd44, %r66, 4;
	add.s64 	%rd45, %rd1, %rd44;
	ld.global.f32 	%f45, [%rd45];
	fma.rn.f32 	%f46, %f44, %f45, %f43;
	add.s32 	%r67, %r63, 2;
	mul.wide.u32 	%rd46, %r67, 4;
	add.s64 	%rd47, %rd2, %rd46;
	ld.global.f32 	%f47, [%rd47];
	add.s32 	%r68, %r66, %r45;
	mul.wide.u32 	%rd48, %r68, 4;
	add.s64 	%rd49, %rd1, %rd48;
	ld.global.f32 	%f48, [%rd49];
	fma.rn.f32 	%f49, %f47, %f48, %f46;
	add.s32 	%r69, %r63, 3;
	mul.wide.u32 	%rd50, %r69, 4;
	add.s64 	%rd51, %rd2, %rd50;
	ld.global.f32 	%f50, [%rd51];
	add.s32 	%r70, %r68, %r45;
	mul.wide.u32 	%rd52, %r70, 4;
	add.s64 	%rd53, %rd1, %rd52;
	ld.global.f32 	%f51, [%rd53];
	fma.rn.f32 	%f67, %f50, %f51, %f49;
	add.s32 	%r90, %r90, 4;
$L__BB0_8:
	setp.eq.s32 	%p9, %r39, 0;
	@%p9 bra 	$L__BB0_13;
	setp.eq.s32 	%p10, %r39, 1;
	@%p10 bra 	$L__BB0_11;
	add.s32 	%r71, %r90, %r5;
	mul.wide.u32 	%rd54, %r71, 4;
	add.s64 	%rd55, %rd2, %rd54;
	ld.global.f32 	%f53, [%rd55];
	mad.lo.s32 	%r72, %r90, %r45, %r4;
	mul.wide.u32 	%rd56, %r72, 4;
	add.s64 	%rd57, %rd1, %rd56;
	ld.global.f32 	%f54, [%rd57];
	fma.rn.f32 	%f55, %f53, %f54, %f67;
	add.s32 	%r73, %r71, 1;
	mul.wide.u32 	%rd58, %r73, 4;
	add.s64 	%rd59, %rd2, %rd58;
	ld.global.f32 	%f56, [%rd59];
	add.s32 	%r74, %r72, %r45;
	mul.wide.u32 	%rd60, %r74, 4;
	add.s64 	%rd61, %rd1, %rd60;
	ld.global.f32 	%f57, [%rd61];
	fma.rn.f32 	%f67, %f56, %f57, %f55;
	add.s32 	%r90, %r90, 2;
$L__BB0_11:
	and.b32  	%r75, %r44, 1;
	setp.eq.b32 	%p11, %r75, 1;
	not.pred 	%p12, %p11;
	@%p12 bra 	$L__BB0_13;
	add.s32 	%r76, %r90, %r5;
	mul.wide.u32 	%rd62, %r76, 4;
	add.s64 	%rd63, %rd2, %rd62;
	ld.global.f32 	%f58, [%rd63];
	mad.lo.s32 	%r77, %r90, %r45, %r4;
	mul.wide.u32 	%rd64, %r77, 4;
	add.s64 	%rd65, %rd1, %rd64;
	ld.global.f32 	%f59, [%rd65];
	fma.rn.f32 	%f67, %f58, %f59, %f67;
$L__BB0_13:
	mad.lo.s32 	%r78, %r45, %r1, %r4;
	cvta.to.global.u64 	%rd66, %rd3;
	mul.wide.u32 	%rd67, %r78, 4;
	add.s64 	%rd68, %rd66, %rd67;
	st.global.f32 	[%rd68], %f67;
$L__BB0_14:
	ret;

}
	// .globl	_Z17tiled_cuda_matmulPfS_S_jjjj
.visible .entry _Z17tiled_cuda_matmulPfS_S_jjjj(
	.param .u64 .ptr .align 1 _Z17tiled_cuda_matmulPfS_S_jjjj_param_0,
	.param .u64 .ptr .align 1 _Z17tiled_cuda_matmulPfS_S_jjjj_param_1,
	.param .u64 .ptr .align 1 _Z17tiled_cuda_matmulPfS_S_jjjj_param_2,
	.param .u32 _Z17tiled_cuda_matmulPfS_S_jjjj_param_3,
	.param .u32 _Z17tiled_cuda_matmulPfS_S_jjjj_param_4,
	.param .u32 _Z17tiled_cuda_matmulPfS_S_jjjj_param_5,
	.param .u32 _Z17tiled_cuda_matmulPfS_S_jjjj_param_6
)
{
	.reg .pred 	%p<12>;
	.reg .b32 	%r<47>;
	.reg .b32 	%f<63>;
	.reg .b64 	%rd<13>;
	// demoted variable
	.shared .align 4 .b8 _ZZ17tiled_cuda_matmulPfS_S_jjjjE8a_shared[1024];
	// demoted variable
	.shared .align 4 .b8 _ZZ17tiled_cuda_matmulPfS_S_jjjjE8b_shared[1024];
	ld.param.u64 	%rd3, [_Z17tiled_cuda_matmulPfS_S_jjjj_param_0];
	ld.param.u64 	%rd4, [_Z17tiled_cuda_matmulPfS_S_jjjj_param_1];
	ld.param.u64 	%rd5, [_Z17tiled_cuda_matmulPfS_S_jjjj_param_2];
	ld.param.u32 	%r25, [_Z17tiled_cuda_matmulPfS_S_jjjj_param_3];
	ld.param.u32 	%r26, [_Z17tiled_cuda_matmulPfS_S_jjjj_param_4];
	ld.param.u32 	%r27, [_Z17tiled_cuda_matmulPfS_S_jjjj_param_5];
	mov.u32 	%r28, %ctaid.y;
	shl.b32 	%r29, %r28, 4;
	mov.u32 	%r44, %tid.y;
	add.s32 	%r2, %r29, %r44;
	mov.u32 	%r30, %ctaid.x;
	shl.b32 	%r3, %r30, 4;
	mov.u32 	%r42, %tid.x;
	add.s32 	%r5, %r3, %r42;
	add.s32 	%r6, %r26, 15;
	setp.lt.u32 	%p1, %r6, 16;
	mov.f32 	%f62, 0f00000000;
	@%p1 bra 	$L__BB1_7;
	shl.b32 	%r31, %r44, 4;
	add.s32 	%r32, %r31, %r42;
	shl.b32 	%r33, %r32, 2;
	mov.u32 	%r34, _ZZ17tiled_cuda_matmulPfS_S_jjjjE8a_shared;
	add.s32 	%r7, %r34, %r33;
	mov.u32 	%r35, _ZZ17tiled_cuda_matmulPfS_S_jjjjE8b_shared;
	add.s32 	%r8, %r35, %r33;
	shl.b32 	%r36, %r44, 6;
	add.s32 	%r9, %r34, %r36;
	shl.b32 	%r37, %r42, 2;
	add.s32 	%r10, %r35, %r37;
	shr.u32 	%r38, %r6, 4;
	neg.s32 	%r46, %r38;
	mad.lo.s32 	%r39, %r44, %r27, %r42;
	add.s32 	%r45, %r39, %r3;
	shl.b32 	%r13, %r27, 4;
	mad.lo.s32 	%r43, %r26, %r2, %r42;
	cvta.to.global.u64 	%rd1, %rd4;
	cvta.to.global.u64 	%rd2, %rd5;
	mov.f32 	%f62, 0f00000000;
$L__BB1_2:
	setp.ge.u32 	%p2, %r2, %r25;
	setp.ge.u32 	%p3, %r42, %r26;
	mov.f32 	%f60, 0f00000000;
	or.pred  	%p4, %p3, %p2;
	@%p4 bra 	$L__BB1_4;
	mul.wide.u32 	%rd6, %r43, 4;
	add.s64 	%rd7, %rd1, %rd6;
	ld.global.f32 	%f60, [%rd7];
$L__BB1_4:
	setp.ge.u32 	%p5, %r5, %r27;
	st.shared.f32 	[%r7], %f60;
	setp.ge.u32 	%p6, %r44, %r26;
	mov.f32 	%f61, 0f00000000;
	or.pred  	%p7, %p5, %p6;
	@%p7 bra 	$L__BB1_6;
	mul.wide.u32 	%rd8, %r45, 4;
	add.s64 	%rd9, %rd2, %rd8;
	ld.global.f32 	%f61, [%rd9];
$L__BB1_6:
	st.shared.f32 	[%r8], %f61;
	bar.sync 	0;
	ld.shared.f32 	%f12, [%r9];
	ld.shared.f32 	%f13, [%r10];
	fma.rn.f32 	%f14, %f12, %f13, %f62;
	ld.shared.f32 	%f15, [%r9+4];
	ld.shared.f32 	%f16, [%r10+64];
	fma.rn.f32 	%f17, %f15, %f16, %f14;
	ld.shared.f32 	%f18, [%r9+8];
	ld.shared.f32 	%f19, [%r10+128];
	fma.rn.f32 	%f20, %f18, %f19, %f17;
	ld.shared.f32 	%f21, [%r9+12];
	ld.shared.f32 	%f22, [%r10+192];
	fma.rn.f32 	%f23, %f21, %f22, %f20;
	ld.shared.f32 	%f24, [%r9+16];
	ld.shared.f32 	%f25, [%r10+256];
	fma.rn.f32 	%f26, %f24, %f25, %f23;
	ld.shared.f32 	%f27, [%r9+20];
	ld.shared.f32 	%f28, [%r10+320];
	fma.rn.f32 	%f29, %f27, %f28, %f26;
	ld.shared.f32 	%f30, [%r9+24];
	ld.shared.f32 	%f31, [%r10+384];
	fma.rn.f32 	%f32, %f30, %f31, %f29;
	ld.shared.f32 	%f33, [%r9+28];
	ld.shared.f32 	%f34, [%r10+448];
	fma.rn.f32 	%f35, %f33, %f34, %f32;
	ld.shared.f32 	%f36, [%r9+32];
	ld.shared.f32 	%f37, [%r10+512];
	fma.rn.f32 	%f38, %f36, %f37, %f35;
	ld.shared.f32 	%f39, [%r9+36];
	ld.shared.f32 	%f40, [%r10+576];
	fma.rn.f32 	%f41, %f39, %f40, %f38;
	ld.shared.f32 	%f42, [%r9+40];
	ld.shared.f32 	%f43, [%r10+640];
	fma.rn.f32 	%f44, %f42, %f43, %f41;
	ld.shared.f32 	%f45, [%r9+44];
	ld.shared.f32 	%f46, [%r10+704];
	fma.rn.f32 	%f47, %f45, %f46, %f44;
	ld.shared.f32 	%f48, [%r9+48];
	ld.shared.f32 	%f49, [%r10+768];
	fma.rn.f32 	%f50, %f48, %f49, %f47;
	ld.shared.f32 	%f51, [%r9+52];
	ld.shared.f32 	%f52, [%r10+832];
	fma.rn.f32 	%f53, %f51, %f52, %f50;
	ld.shared.f32 	%f54, [%r9+56];
	ld.shared.f32 	%f55, [%r10+896];
	fma.rn.f32 	%f56, %f54, %f55, %f53;
	ld.shared.f32 	%f57, [%r9+60];
	ld.shared.f32 	%f58, [%r10+960];
	fma.rn.f32 	%f62, %f57, %f58, %f56;
	bar.sync 	0;
	add.s32 	%r46, %r46, 1;
	setp.ne.s32 	%p8, %r46, 0;
	add.s32 	%r45, %r45, %r13;
	add.s32 	%r44, %r44, 16;
	add.s32 	%r43, %r43, 16;
	add.s32 	%r42, %r42, 16;
	@%p8 bra 	$L__BB1_2;
$L__BB1_7:
	setp.ge.u32 	%p9, %r2, %r25;
	setp.ge.u32 	%p10, %r5, %r27;
	or.pred  	%p11, %p9, %p10;
	@%p11 bra 	$L__BB1_9;
	mad.lo.s32 	%r41, %r27, %r2, %r5;
	cvta.to.global.u64 	%rd10, %rd3;
	mul.wide.u32 	%rd11, %r41, 4;
	add.s64 	%rd12, %rd10, %rd11;
	st.global.f32 	[%rd12], %f62;
$L__BB1_9:
	ret;

}


// ===== COMPILED SASS (sm_100) =====

	.target	sm_100

	.elftype	@"ET_EXEC"


//--------------------- .note.nv.tkinfo           --------------------------
	.section	.note.nv.tkinfo,"",@"SHT_NOTE"
	.sectionflags	@"SHF_NOTE_NV_TKINFO"
	.tkinfo
        /*0018*/ 	.word	0x00000002
        /*0030*/ 	.string	""
        /*0030*/ 	.string	"ptxas"
        /*0030*/ 	.string	"Cuda compilation tools, release 13.0, V13.0.88"
        /*0030*/ 	.string	"Build cuda_13.0.r13.0/compiler.36424714_0"
        /*0030*/ 	.string	"-arch sm_100 -m 64 "



//--------------------- .note.nv.cuinfo           --------------------------
	.section	.note.nv.cuinfo,"",@"SHT_NOTE"
	.sectionflags	@"SHF_NOTE_NV_CUINFO"
        /*0018*/ 	.short	0x0002
        /*001a*/ 	.short	0x0064
        /*001c*/ 	.short	0x0082
	.zero		2


//--------------------- .nv.info                  --------------------------
	.section	.nv.info,"",@"SHT_CUDA_INFO"
	.align	4


	//----- nvinfo : EIATTR_REGCOUNT
	.align		4
        /*0000*/ 	.byte	0x04, 0x2f
        /*0002*/ 	.short	(.L_1 - .L_0)
	.align		4
.L_0:
        /*0004*/ 	.word	index@(_Z17naive_cuda_matmulPfS_S_jjj)
        /*0008*/ 	.word	0x00000020


	//----- nvinfo : EIATTR_FRAME_SIZE
	.align		4
.L_1:
        /*000c*/ 	.byte	0x04, 0x11
        /*000e*/ 	.short	(.L_3 - .L_2)
	.align		4
.L_2:
        /*0010*/ 	.word	index@(_Z17naive_cuda_matmulPfS_S_jjj)
        /*0014*/ 	.word	0x00000000


	//----- nvinfo : EIATTR_REGCOUNT
	.align		4
.L_3:
        /*0018*/ 	.byte	0x04, 0x2f
        /*001a*/ 	.short	(.L_5 - .L_4)
	.align		4
.L_4:
        /*001c*/ 	.word	index@(_Z17tiled_cuda_matmulPfS_S_jjjj)
        /*0020*/ 	.word	0x00000020


	//----- nvinfo : EIATTR_FRAME_SIZE
	.align		4
.L_5:
        /*0024*/ 	.byte	0x04, 0x11
        /*0026*/ 	.short	(.L_7 - .L_6)
	.align		4
.L_6:
        /*0028*/ 	.word	index@(_Z17tiled_cuda_matmulPfS_S_jjjj)
        /*002c*/ 	.word	0x00000000


	//----- nvinfo : EIATTR_MIN_STACK_SIZE
	.align		4
.L_7:
        /*0030*/ 	.byte	0x04, 0x12
        /*0032*/ 	.short	(.L_9 - .L_8)
	.align		4
.L_8:
        /*0034*/ 	.word	index@(_Z17tiled_cuda_matmulPfS_S_jjjj)
        /*0038*/ 	.word	0x00000000


	//----- nvinfo : EIATTR_MIN_STACK_SIZE
	.align		4
.L_9:
        /*003c*/ 	.byte	0x04, 0x12
        /*003e*/ 	.short	(.L_11 - .L_10)
	.align		4
.L_10:
        /*0040*/ 	.word	index@(_Z17naive_cuda_matmulPfS_S_jjj)
        /*0044*/ 	.word	0x00000000
.L_11:


//--------------------- .nv.compat                --------------------------
	.section	.nv.compat,"",@"SHT_CUDA_COMPAT_INFO"
	.align	4
        /*0000*/ 	.byte	0x02, 0x09, 0x00, 0x00, 0x02, 0x02, 0x01, 0x00, 0x02, 0x05, 0x05, 0x00, 0x03, 0x07, 0x01, 0x01
        /*0010*/ 	.byte	0x02, 0x03, 0x00, 0x00, 0x02, 0x06, 0x01, 0x00, 0x04, 0x0b, 0x08, 0x00, 0x09, 0x00, 0x00, 0x00
        /*0020*/ 	.byte	0x00, 0x00, 0x00, 0x00


//--------------------- .nv.info._Z17tiled_cuda_matmulPfS_S_jjjj --------------------------
	.section	.nv.info._Z17tiled_cuda_matmulPfS_S_jjjj,"",@"SHT_CUDA_INFO"
	.sectionflags	@""
	.align	4


	//----- nvinfo : EIATTR_CUDA_API_VERSION
	.align		4
        /*0000*/ 	.byte	0x04, 0x37
        /*0002*/ 	.short	(.L_13 - .L_12)
.L_12:
        /*0004*/ 	.word	0x00000082


	//----- nvinfo : EIATTR_KPARAM_INFO
	.align		4
.L_13:
        /*0008*/ 	.byte	0x04, 0x17
        /*000a*/ 	.short	(.L_15 - .L_14)
.L_14:
        /*000c*/ 	.word	0x00000000
        /*0010*/ 	.short	0x0006
        /*0012*/ 	.short	0x0024
        /*0014*/ 	.byte	0x00, 0xf0, 0x11, 0x00


	//----- nvinfo : EIATTR_KPARAM_INFO
	.align		4
.L_15:
        /*0018*/ 	.byte	0x04, 0x17
        /*001a*/ 	.short	(.L_17 - .L_16)
.L_16:
        /*001c*/ 	.word	0x00000000
        /*0020*/ 	.short	0x0005
        /*0022*/ 	.short	0x0020
        /*0024*/ 	.byte	0x00, 0xf0, 0x11, 0x00


	//----- nvinfo : EIATTR_KPARAM_INFO
	.align		4
.L_17:
        /*0028*/ 	.byte	0x04, 0x17
        /*002a*/ 	.short	(.L_19 - .L_18)
.L_18:
        /*002c*/ 	.word	0x00000000
        /*0030*/ 	.short	0x0004
        /*0032*/ 	.short	0x001c
        /*0034*/ 	.byte	0x00, 0xf0, 0x11, 0x00


	//----- nvinfo : EIATTR_KPARAM_INFO
	.align		4
.L_19:
        /*0038*/ 	.byte	0x04, 0x17
        /*003a*/ 	.short	(.L_21 - .L_20)
.L_20:
        /*003c*/ 	.word	0x00000000
        /*0040*/ 	.short	0x0003
        /*0042*/ 	.short	0x0018
        /*0044*/ 	.byte	0x00, 0xf0, 0x11, 0x00


	//----- nvinfo : EIATTR_KPARAM_INFO
	.align		4
.L_21:
        /*0048*/ 	.byte	0x04, 0x17
        /*004a*/ 	.short	(.L_23 - .L_22)
.L_22:
        /*004c*/ 	.word	0x00000000
        /*0050*/ 	.short	0x0002
        /*0052*/ 	.short	0x0010
        /*0054*/ 	.byte	0x00, 0xf5, 0x21, 0x00


	//----- nvinfo : EIATTR_KPARAM_INFO
	.align		4
.L_23:
        /*0058*/ 	.byte	0x04, 0x17
        /*005a*/ 	.short	(.L_25 - .L_24)
.L_24:
        /*005c*/ 	.word	0x00000000
        /*0060*/ 	.short	0x0001
        /*0062*/ 	.short	0x0008
        /*0064*/ 	.byte	0x00, 0xf5, 0x21, 0x00


	//----- nvinfo : EIATTR_KPARAM_INFO
	.align		4
.L_25:
        /*0068*/ 	.byte	0x04, 0x17
        /*006a*/ 	.short	(.L_27 - .L_26)
.L_26:
        /*006c*/ 	.word	0x00000000
        /*0070*/ 	.short	0x0000
        /*0072*/ 	.short	0x0000
        /*0074*/ 	.byte	0x00, 0xf5, 0x21, 0x00


	//----- nvinfo : EIATTR_SPARSE_MMA_MASK
	.align		4
.L_27:
        /*0078*/ 	.byte	0x03, 0x50
        /*007a*/ 	.short	0x0000


	//----- nvinfo : EIATTR_MAXREG_COUNT
	.align		4
        /*007c*/ 	.byte	0x03, 0x1b
        /*007e*/ 	.short	0x00ff


	//----- nvinfo : EIATTR_NUM_BARRIERS
	.align		4
        /*0080*/ 	.byte	0x02, 0x4c
        /*0082*/ 	.byte	0x01
	.zero		1


	//----- nvinfo : EIATTR_MERCURY_ISA_VERSION
	.align		4
        /*0084*/ 	.byte	0x03, 0x5f
        /*0086*/ 	.short	0x0101


	//----- nvinfo : EIATTR_VRC_CTA_INIT_COUNT
	.align		4
        /*0088*/ 	.byte	0x02, 0x4a
	.zero		1
	.zero		1


	//----- nvinfo : EIATTR_EXIT_INSTR_OFFSETS
	.align		4
        /*008c*/ 	.byte	0x04, 0x1c
        /*008e*/ 	.short	(.L_29 - .L_28)


	//   ....[0]....
.L_28:
        /*0090*/ 	.word	0x00000600


	//   ....[1]....
        /*0094*/ 	.word	0x00000650


	//----- nvinfo : EIATTR_CBANK_PARAM_SIZE
	.align		4
.L_29:
        /*0098*/ 	.byte	0x03, 0x19
        /*009a*/ 	.short	0x0028


	//----- nvinfo : EIATTR_PARAM_CBANK
	.align		4
        /*009c*/ 	.byte	0x04, 0x0a
        /*009e*/ 	.short	(.L_31 - .L_30)
	.align		4
.L_30:
        /*00a0*/ 	.word	index@(.nv.constant0._Z17tiled_cuda_matmulPfS_S_jjjj)
        /*00a4*/ 	.short	0x0380
        /*00a6*/ 	.short	0x0028


	//----- nvinfo : EIATTR_SW_WAR
	.align		4
.L_31:
        /*00a8*/ 	.byte	0x04, 0x36
        /*00aa*/ 	.short	(.L_33 - .L_32)
.L_32:
        /*00ac*/ 	.word	0x00000008
.L_33:


//--------------------- .nv.info._Z17naive_cuda_matmulPfS_S_jjj --------------------------
	.section	.nv.info._Z17naive_cuda_matmulPfS_S_jjj,"",@"SHT_CUDA_INFO"
	.sectionflags	@""
	.align	4


	//----- nvinfo : EIATTR_CUDA_API_VERSION
	.align		4
        /*0000*/ 	.byte	0x04, 0x37
        /*0002*/ 	.short	(.L_35 - .L_34)
.L_34:
        /*0004*/ 	.word	0x00000082


	//----- nvinfo : EIATTR_KPARAM_INFO
	.align		4
.L_35:
        /*0008*/ 	.byte	0x04, 0x17
        /*000a*/ 	.short	(.L_37 - .L_36)
.L_36:
        /*000c*/ 	.word	0x00000000
        /*0010*/ 	.short	0x0005
        /*0012*/ 	.short	0x0020
        /*0014*/ 	.byte	0x00, 0xf0, 0x11, 0x00


	//----- nvinfo : EIATTR_KPARAM_INFO
	.align		4
.L_37:
        /*0018*/ 	.byte	0x04, 0x17
        /*001a*/ 	.short	(.L_39 - .L_38)
.L_38:
        /*001c*/ 	.word	0x00000000
        /*0020*/ 	.short	0x0004
        /*0022*/ 	.short	0x001c
        /*0024*/ 	.byte	0x00, 0xf0, 0x11, 0x00


	//----- nvinfo : EIATTR_KPARAM_INFO
	.align		4
.L_39:
        /*0028*/ 	.byte	0x04, 0x17
        /*002a*/ 	.short	(.L_41 - .L_40)
.L_40:
        /*002c*/ 	.word	0x00000000
        /*0030*/ 	.short	0x0003
        /*0032*/ 	.short	0x0018
        /*0034*/ 	.byte	0x00, 0xf0, 0x11, 0x00


	//----- nvinfo : EIATTR_KPARAM_INFO
	.align		4
.L_41:
        /*0038*/ 	.byte	0x04, 0x17
        /*003a*/ 	.short	(.L_43 - .L_42)
.L_42:
        /*003c*/ 	.word	0x00000000
        /*0040*/ 	.short	0x0002
        /*0042*/ 	.short	0x0010
        /*0044*/ 	.byte	0x00, 0xf5, 0x21, 0x00


	//----- nvinfo : EIATTR_KPARAM_INFO
	.align		4
.L_43:
        /*0048*/ 	.byte	0x04, 0x17
        /*004a*/ 	.short	(.L_45 - .L_44)
.L_44:
        /*004c*/ 	.word	0x00000000
        /*0050*/ 	.short	0x0001
        /*0052*/ 	.short	0x0008
        /*0054*/ 	.byte	0x00, 0xf5, 0x21, 0x00


	//----- nvinfo : EIATTR_KPARAM_INFO
	.align		4
.L_45:
        /*0058*/ 	.byte	0x04, 0x17
        /*005a*/ 	.short	(.L_47 - .L_46)
.L_46:
        /*005c*/ 	.word	0x00000000
        /*0060*/ 	.short	0x0000
        /*0062*/ 	.short	0x0000
        /*0064*/ 	.byte	0x00, 0xf5, 0x21, 0x00


	//----- nvinfo : EIATTR_SPARSE_MMA_MASK
	.align		4
.L_47:
        /*0068*/ 	.byte	0x03, 0x50
        /*006a*/ 	.short	0x0000


	//----- nvinfo : EIATTR_MAXREG_COUNT
	.align		4
        /*006c*/ 	.byte	0x03, 0x1b
        /*006e*/ 	.short	0x00ff


	//----- nvinfo : EIATTR_MERCURY_ISA_VERSION
	.align		4
        /*0070*/ 	.byte	0x03, 0x5f
        /*0072*/ 	.short	0x0101


	//----- nvinfo : EIATTR_VRC_CTA_INIT_COUNT
	.align		4
        /*0074*/ 	.byte	0x02, 0x4a
	.zero		1
	.zero		1


	//----- nvinfo : EIATTR_EXIT_INSTR_OFFSETS
	.align		4
        /*0078*/ 	.byte	0x04, 0x1c
        /*007a*/ 	.short	(.L_49 - .L_48)


	//   ....[0]....
.L_48:
        /*007c*/ 	.word	0x000000e0


	//   ....[1]....
        /*0080*/ 	.word	0x00000a90


	//----- nvinfo : EIATTR_CBANK_PARAM_SIZE
	.align		4
.L_49:
        /*0084*/ 	.byte	0x03, 0x19
        /*0086*/ 	.short	0x0024


	//----- nvinfo : EIATTR_PARAM_CBANK
	.align		4
        /*0088*/ 	.byte	0x04, 0x0a
        /*008a*/ 	.short	(.L_51 - .L_50)
	.align		4
.L_50:
        /*008c*/ 	.word	index@(.nv.constant0._Z17naive_cuda_matmulPfS_S_jjj)
        /*0090*/ 	.short	0x0380
        /*0092*/ 	.short	0x0024


	//----- nvinfo : EIATTR_SW_WAR
	.align		4
.L_51:
        /*0094*/ 	.byte	0x04, 0x36
        /*0096*/ 	.short	(.L_53 - .L_52)
.L_52:
        /*0098*/ 	.word	0x00000008
.L_53:


//--------------------- .nv.callgraph             --------------------------
	.section	.nv.callgraph,"",@"SHT_CUDA_CALLGRAPH"
	.align	4
	.sectionentsize	8
	.align		4
        /*0000*/ 	.word	0x00000000
	.align		4
        /*0004*/ 	.word	0xffffffff
	.align		4
        /*0008*/ 	.word	0x00000000
	.align		4
        /*000c*/ 	.word	0xfffffffe
	.align		4
        /*0010*/ 	.word	0x00000000
	.align		4
        /*0014*/ 	.word	0xfffffffd
	.align		4
        /*0018*/ 	.word	0x00000000
	.align		4
        /*001c*/ 	.word	0xfffffffc


//--------------------- .text._Z17tiled_cuda_matmulPfS_S_jjjj --------------------------
	.section	.text._Z17tiled_cuda_matmulPfS_S_jjjj,"ax",@progbits
	.align	128
        .global         _Z17tiled_cuda_matmulPfS_S_jjjj
        .type           _Z17tiled_cuda_matmulPfS_S_jjjj,@function
        .size           _Z17tiled_cuda_matmulPfS_S_jjjj,(.L_x_8 - _Z17tiled_cuda_matmulPfS_S_jjjj)
        .other          _Z17tiled_cuda_matmulPfS_S_jjjj,@"STO_CUDA_ENTRY STV_DEFAULT"
_Z17tiled_cuda_matmulPfS_S_jjjj:
.text._Z17tiled_cuda_matmulPfS_S_jjjj:
[----:B------:R-:W-:Y:S01]  /*0000*/  LDC R1, c[0x0][0x37c] ;  /* 0x0000df00ff017b82 */ /* 0x000fe20000000800 */
[----:B------:R-:W0:Y:S01]  /*0010*/  LDCU UR10, c[0x0][0x39c] ;  /* 0x00007380ff0a77ac */ /* 0x000e220008000800 */
[----:B------:R-:W1:Y:S01]  /*0020*/  S2R R2, SR_CTAID.Y ;  /* 0x0000000000027919 */ /* 0x000e620000002600 */
[----:B------:R-:W-:Y:S01]  /*0030*/  HFMA2 R21, -RZ, RZ, 0, 0 ;  /* 0x00000000ff157431 */ /* 0x000fe200000001ff */
[----:B------:R-:W2:Y:S01]  /*0040*/  LDCU UR13, c[0x0][0x3a0] ;  /* 0x00007400ff0d77ac */ /* 0x000ea20008000800 */
[----:B------:R-:W1:Y:S01]  /*0050*/  S2R R0, SR_TID.Y ;  /* 0x0000000000007919 */ /* 0x000e620000002200 */
[----:B------:R-:W3:Y:S01]  /*0060*/  LDCU.64 UR8, c[0x0][0x358] ;  /* 0x00006b00ff0877ac */ /* 0x000ee20008000a00 */
[----:B------:R-:W4:Y:S01]  /*0070*/  S2R R4, SR_CTAID.X ;  /* 0x0000000000047919 */ /* 0x000f220000002500 */
[----:B------:R-:W4:Y:S01]  /*0080*/  S2R R13, SR_TID.X ;  /* 0x00000000000d7919 */ /* 0x000f220000002100 */
[----:B0-----:R-:W-:-:S04]  /*0090*/  UIADD3 UR4, UPT, UPT, UR10, 0xf, URZ ;  /* 0x0000000f0a047890 */ /* 0x001fc8000fffe0ff */
[----:B------:R-:W-:Y:S01]  /*00a0*/  UISETP.GE.U32.AND UP0, UPT, UR4, 0x10, UPT ;  /* 0x000000100400788c */ /* 0x000fe2000bf06070 */
[----:B-1----:R-:W-:Y:S02]  /*00b0*/  LEA R2, R2, R0, 0x4 ;  /* 0x0000000002027211 */ /* 0x002fe400078e20ff */
[----:B----4-:R-:W-:-:S06]  /*00c0*/  LEA R3, R4, R13, 0x4 ;  /* 0x0000000d04037211 */ /* 0x010fcc00078e20ff */
[----:B--23--:R-:W-:Y:S05]  /*00d0*/  BRA.U !UP0, `(.L_x_0) ;  /* 0x00000005083c7547 */ /* 0x00cfea000b800000 */
[----:B------:R-:W0:Y:S01]  /*00e0*/  S2UR UR7, SR_CgaCtaId ;  /* 0x00000000000779c3 */ /* 0x000e220000008800 */
[----:B------:R-:W1:Y:S01]  /*00f0*/  LDCU UR11, c[0x0][0x3a0] ;  /* 0x00007400ff0b77ac */ /* 0x000e620008000800 */
[----:B------:R-:W-:Y:S01]  /*0100*/  LEA R19, R0, R13, 0x4 ;  /* 0x0000000d00137211 */ /* 0x000fe200078e20ff */
[----:B------:R-:W-:Y:S01]  /*0110*/  IMAD R12, R2, UR10, R13 ;  /* 0x0000000a020c7c24 */ /* 0x000fe2000f8e020d */
[----:B------:R-:W-:Y:S01]  /*0120*/  MOV R21, RZ ;  /* 0x000000ff00157202 */ /* 0x000fe20000000f00 */
[----:B------:R-:W2:Y:S03]  /*0130*/  LDCU UR12, c[0x0][0x398] ;  /* 0x00007300ff0c77ac */ /* 0x000ea60008000800 */
[----:B------:R-:W3:Y:S01]  /*0140*/  LDC R14, c[0x0][0x3a0] ;  /* 0x0000e800ff0e7b82 */ /* 0x000ee20000000800 */
[----:B------:R-:W-:Y:S01]  /*0150*/  UMOV UR5, 0x400 ;  /* 0x0000040000057882 */ /* 0x000fe20000000000 */
[----:B------:R-:W-:-:S02]  /*0160*/  USHF.R.U32.HI UR6, URZ, 0x4, UR4 ;  /* 0x00000004ff067899 */ /* 0x000fc40008011604 */
[----:B------:R-:W-:Y:S02]  /*0170*/  UIADD3 UR4, UPT, UPT, UR5, 0x400, URZ ;  /* 0x0000040005047890 */ /* 0x000fe4000fffe0ff */
[----:B------:R-:W-:Y:S01]  /*0180*/  UIADD3 UR6, UPT, UPT, -UR6, URZ, URZ ;  /* 0x000000ff06067290 */ /* 0x000fe2000fffe1ff */
[----:B-1----:R-:W-:Y:S01]  /*0190*/  IMAD R17, R0, UR11, R13 ;  /* 0x0000000b00117c24 */ /* 0x002fe2000f8e020d */
[----:B------:R-:W1:Y:S01]  /*01a0*/  LDCU UR11, c[0x0][0x39c] ;  /* 0x00007380ff0b77ac */ /* 0x000e620008000800 */
[----:B--2---:R-:W-:Y:S01]  /*01b0*/  ISETP.GE.U32.AND P1, PT, R2, UR12, PT ;  /* 0x0000000c02007c0c */ /* 0x004fe2000bf26070 */
[----:B0-----:R-:W-:Y:S02]  /*01c0*/  ULEA UR5, UR7, UR5, 0x18 ;  /* 0x0000000507057291 */ /* 0x001fe4000f8ec0ff */
[----:B------:R-:W-:Y:S01]  /*01d0*/  LEA R17, R4, R17, 0x4 ;  /* 0x0000001104117211 */ /* 0x000fe200078e20ff */
[----:B------:R-:W-:-:S03]  /*01e0*/  ULEA UR4, UR7, UR4, 0x18 ;  /* 0x0000000407047291 */ /* 0x000fc6000f8ec0ff */
[C---:B------:R-:W-:Y:S02]  /*01f0*/  LEA R16, R19.reuse, UR5, 0x2 ;  /* 0x0000000513107c11 */ /* 0x040fe4000f8e10ff */
[----:B------:R-:W-:Y:S02]  /*0200*/  LEA R18, R0, UR5, 0x6 ;  /* 0x0000000500127c11 */ /* 0x000fe4000f8e30ff */
[----:B------:R-:W-:Y:S02]  /*0210*/  LEA R19, R19, UR4, 0x2 ;  /* 0x0000000413137c11 */ /* 0x000fe4000f8e10ff */
[----:B------:R-:W-:-:S07]  /*0220*/  LEA R15, R13, UR4, 0x2 ;  /* 0x000000040d0f7c11 */ /* 0x000fce000f8e10ff */
.L_x_1:
[----:B-1----:R-:W-:Y:S01]  /*0230*/  ISETP.GE.U32.AND P0, PT, R0, UR11, PT ;  /* 0x0000000b00007c0c */ /* 0x002fe2000bf06070 */
[----:B------:R-:W-:Y:S01]  /*0240*/  HFMA2 R22, -RZ, RZ, 0, 0 ;  /* 0x00000000ff167431 */ /* 0x000fe200000001ff */
[----:B------:R-:W-:Y:S02]  /*0250*/  ISETP.GE.U32.OR P2, PT, R13, UR11, P1 ;  /* 0x0000000b0d007c0c */ /* 0x000fe40008f46470 */
[----:B---3--:R-:W-:Y:S02]  /*0260*/  ISETP.GE.U32.OR P0, PT, R3, R14, P0 ;  /* 0x0000000e0300720c */ /* 0x008fe40000706470 */
[----:B------:R-:W-:-:S09]  /*0270*/  MOV R29, RZ ;  /* 0x000000ff001d7202 */ /* 0x000fd20000000f00 */
[----:B------:R-:W0:Y:S08]  /*0280*/  @!P2 LDC.64 R6, c[0x0][0x388] ;  /* 0x0000e200ff06ab82 */ /* 0x000e300000000a00 */
[----:B------:R-:W1:Y:S01]  /*0290*/  @!P0 LDC.64 R4, c[0x0][0x390] ;  /* 0x0000e400ff048b82 */ /* 0x000e620000000a00 */
[----:B0-----:R-:W-:-:S05]  /*02a0*/  @!P2 IMAD.WIDE.U32 R6, R12, 0x4, R6 ;  /* 0x000000040c06a825 */ /* 0x001fca00078e0006 */
[----:B------:R-:W2:Y:S01]  /*02b0*/  @!P2 LDG.E R29, desc[UR8][R6.64] ;  /* 0x00000008061da981 */ /* 0x000ea2000c1e1900 */
[----:B-1----:R-:W-:-:S05]  /*02c0*/  @!P0 IMAD.WIDE.U32 R24, R17, 0x4, R4 ;  /* 0x0000000411188825 */ /* 0x002fca00078e0004 */
[----:B------:R-:W3:Y:S01]  /*02d0*/  @!P0 LDG.E R22, desc[UR8][R24.64] ;  /* 0x0000000818168981 */ /* 0x000ee2000c1e1900 */
[----:B------:R-:W-:-:S04]  /*02e0*/  UIADD3 UR6, UPT, UPT, UR6, 0x1, URZ ;  /* 0x0000000106067890 */ /* 0x000fc8000fffe0ff */
[----:B------:R-:W-:Y:S01]  /*02f0*/  UISETP.NE.AND UP0, UPT, UR6, URZ, UPT ;  /* 0x000000ff0600728c */ /* 0x000fe2000bf05270 */
[----:B------:R-:W-:Y:S02]  /*0300*/  IADD3 R0, PT, PT, R0, 0x10, RZ ;  /* 0x0000001000007810 */ /* 0x000fe40007ffe0ff */
[----:B------:R-:W-:Y:S02]  /*0310*/  IADD3 R13, PT, PT, R13, 0x10, RZ ;  /* 0x000000100d0d7810 */ /* 0x000fe40007ffe0ff */
[----:B------:R-:W-:Y:S02]  /*0320*/  IADD3 R12, PT, PT, R12, 0x10, RZ ;  /* 0x000000100c0c7810 */ /* 0x000fe40007ffe0ff */
[----:B------:R-:W-:Y:S01]  /*0330*/  LEA R17, R14, R17, 0x4 ;  /* 0x000000110e117211 */ /* 0x000fe200078e20ff */
[----:B--2---:R-:W-:Y:S04]  /*0340*/  STS [R16], R29 ;  /* 0x0000001d10007388 */ /* 0x004fe80000000800 */
[----:B---3--:R-:W-:Y:S01]  /*0350*/  STS [R19], R22 ;  /* 0x0000001613007388 */ /* 0x008fe20000000800 */
[----:B------:R-:W-:Y:S06]  /*0360*/  BAR.SYNC.DEFER_BLOCKING 0x0 ;  /* 0x0000000000007b1d */ /* 0x000fec0000010000 */
[----:B------:R-:W-:Y:S04]  /*0370*/  LDS R28, [R15] ;  /* 0x000000000f1c7984 */ /* 0x000fe80000000800 */
[----:B------:R-:W0:Y:S04]  /*0380*/  LDS.128 R8, [R18] ;  /* 0x0000000012087984 */ /* 0x000e280000000c00 */
[----:B------:R-:W1:Y:S04]  /*0390*/  LDS R29, [R15+0x40] ;  /* 0x000040000f1d7984 */ /* 0x000e680000000800 */
[----:B------:R-:W2:Y:S04]  /*03a0*/  LDS R27, [R15+0x80] ;  /* 0x000080000f1b7984 */ /* 0x000ea80000000800 */
[----:B------:R-:W3:Y:S04]  /*03b0*/  LDS R26, [R15+0xc0] ;  /* 0x0000c0000f1a7984 */ /* 0x000ee80000000800 */
[----:B------:R-:W-:Y:S04]  /*03c0*/  LDS R23, [R15+0x100] ;  /* 0x000100000f177984 */ /* 0x000fe80000000800 */
[----:B------:R-:W4:Y:S04]  /*03d0*/  LDS.128 R4, [R18+0x10] ;  /* 0x0000100012047984 */ /* 0x000f280000000c00 */
[----:B------:R-:W5:Y:S04]  /*03e0*/  LDS R20, [R15+0x140] ;  /* 0x000140000f147984 */ /* 0x000f680000000800 */
[----:B------:R-:W5:Y:S04]  /*03f0*/  LDS R25, [R15+0x180] ;  /* 0x000180000f197984 */ /* 0x000f680000000800 */
[----:B------:R-:W5:Y:S04]  /*0400*/  LDS R22, [R15+0x1c0] ;  /* 0x0001c0000f167984 */ /* 0x000f680000000800 */
[----:B------:R-:W-:Y:S01]  /*0410*/  LDS R24, [R15+0x240] ;  /* 0x000240000f187984 */ /* 0x000fe20000000800 */
[----:B0-----:R-:W-:-:S03]  /*0420*/  FFMA R8, R8, R28, R21 ;  /* 0x0000001c08087223 */ /* 0x001fc60000000015 */
[----:B------:R-:W-:Y:S01]  /*0430*/  LDS R21, [R15+0x200] ;  /* 0x000200000f157984 */ /* 0x000fe20000000800 */
[----:B-1----:R-:W-:-:S04]  /*0440*/  FFMA R8, R29, R9, R8 ;  /* 0x000000091d087223 */ /* 0x002fc80000000008 */
[----:B--2---:R-:W-:-:S04]  /*0450*/  FFMA R27, R27, R10, R8 ;  /* 0x0000000a1b1b7223 */ /* 0x004fc80000000008 */
[----:B---3--:R-:W-:Y:S02]  /*0460*/  FFMA R27, R26, R11, R27 ;  /* 0x0000000b1a1b7223 */ /* 0x008fe4000000001b */
[----:B------:R-:W0:Y:S02]  /*0470*/  LDS.128 R8, [R18+0x20] ;  /* 0x0000200012087984 */ /* 0x000e240000000c00 */
[----:B----4-:R-:W-:-:S04]  /*0480*/  FFMA R23, R4, R23, R27 ;  /* 0x0000001704177223 */ /* 0x010fc8000000001b */
[----:B-----5:R-:W-:Y:S02]  /*0490*/  FFMA R20, R20, R5, R23 ;  /* 0x0000000514147223 */ /* 0x020fe40000000017 */
[----:B------:R-:W1:Y:S02]  /*04a0*/  LDS R23, [R15+0x280] ;  /* 0x000280000f177984 */ /* 0x000e640000000800 */
[----:B------:R-:W-:Y:S02]  /*04b0*/  FFMA R25, R25, R6, R20 ;  /* 0x0000000619197223 */ /* 0x000fe40000000014 */
[----:B------:R-:W2:Y:S02]  /*04c0*/  LDS R20, [R15+0x2c0] ;  /* 0x0002c0000f147984 */ /* 0x000ea40000000800 */
[----:B------:R-:W-:Y:S02]  /*04d0*/  FFMA R27, R22, R7, R25 ;  /* 0x00000007161b7223 */ /* 0x000fe40000000019 */
[----:B------:R-:W-:Y:S04]  /*04e0*/  LDS R25, [R15+0x300] ;  /* 0x000300000f197984 */ /* 0x000fe80000000800 */
[----:B------:R-:W3:Y:S04]  /*04f0*/  LDS.128 R4, [R18+0x30] ;  /* 0x0000300012047984 */ /* 0x000ee80000000c00 */
[----:B------:R-:W4:Y:S01]  /*0500*/  LDS R22, [R15+0x340] ;  /* 0x000340000f167984 */ /* 0x000f220000000800 */
[----:B0-----:R-:W-:-:S03]  /*0510*/  FFMA R27, R8, R21, R27 ;  /* 0x00000015081b7223 */ /* 0x001fc6000000001b */
[----:B------:R-:W0:Y:S04]  /*0520*/  LDS R21, [R15+0x380] ;  /* 0x000380000f157984 */ /* 0x000e280000000800 */
[----:B------:R-:W5:Y:S01]  /*0530*/  LDS R8, [R15+0x3c0] ;  /* 0x0003c0000f087984 */ /* 0x000f620000000800 */
[----:B------:R-:W-:-:S04]  /*0540*/  FFMA R24, R24, R9, R27 ;  /* 0x0000000918187223 */ /* 0x000fc8000000001b */
[----:B-1----:R-:W-:-:S04]  /*0550*/  FFMA R23, R23, R10, R24 ;  /* 0x0000000a17177223 */ /* 0x002fc80000000018 */
[----:B--2---:R-:W-:-:S04]  /*0560*/  FFMA R11, R20, R11, R23 ;  /* 0x0000000b140b7223 */ /* 0x004fc80000000017 */
[----:B---3--:R-:W-:-:S04]  /*0570*/  FFMA R11, R4, R25, R11 ;  /* 0x00000019040b7223 */ /* 0x008fc8000000000b */
[----:B----4-:R-:W-:-:S04]  /*0580*/  FFMA R22, R22, R5, R11 ;  /* 0x0000000516167223 */ /* 0x010fc8000000000b */
[----:B0-----:R-:W-:-:S04]  /*0590*/  FFMA R21, R21, R6, R22 ;  /* 0x0000000615157223 */ /* 0x001fc80000000016 */
[----:B-----5:R-:W-:Y:S01]  /*05a0*/  FFMA R21, R8, R7, R21 ;  /* 0x0000000708157223 */ /* 0x020fe20000000015 */
[----:B------:R-:W-:Y:S06]  /*05b0*/  BAR.SYNC.DEFER_BLOCKING 0x0 ;  /* 0x0000000000007b1d */ /* 0x000fec0000010000 */
[----:B------:R-:W-:Y:S05]  /*05c0*/  BRA.U UP0, `(.L_x_1) ;  /* 0xfffffffd00187547 */ /* 0x000fea000b83ffff */
.L_x_0:
[----:B------:R-:W0:Y:S01]  /*05d0*/  LDCU UR4, c[0x0][0x398] ;  /* 0x00007300ff0477ac */ /* 0x000e220008000800 */
[----:B------:R-:W-:-:S04]  /*05e0*/  ISETP.GE.U32.AND P0, PT, R3, UR13, PT ;  /* 0x0000000d03007c0c */ /* 0x000fc8000bf06070 */
[----:B0-----:R-:W-:-:S13]  /*05f0*/  ISETP.GE.U32.OR P0, PT, R2, UR4, P0 ;  /* 0x0000000402007c0c */ /* 0x001fda0008706470 */
[----:B------:R-:W-:Y:S05]  /*0600*/  @P0 EXIT ;  /* 0x000000000000094d */ /* 0x000fea0003800000 */
[----:B------:R-:W0:Y:S01]  /*0610*/  LDC.64 R4, c[0x0][0x380] ;  /* 0x0000e000ff047b82 */ /* 0x000e220000000a00 */
[----:B------:R-:W-:-:S04]  /*0620*/  IMAD R3, R2, UR13, R3 ;  /* 0x0000000d02037c24 */ /* 0x000fc8000f8e0203 */
[----:B0-----:R-:W-:-:S05]  /*0630*/  IMAD.WIDE.U32 R2, R3, 0x4, R4 ;  /* 0x0000000403027825 */ /* 0x001fca00078e0004 */
[----:B------:R-:W-:Y:S01]  /*0640*/  STG.E desc[UR8][R2.64], R21 ;  /* 0x0000001502007986 */ /* 0x000fe2000c101908 */
[----:B------:R-:W-:Y:S05]  /*0650*/  EXIT ;  /* 0x000000000000794d */ /* 0x000fea0003800000 */
.L_x_2:
[----:B------:R-:W-:-:S00]  /*0660*/  BRA `(.L_x_2) ;  /* 0xfffffffc00fc7947 */ /* 0x000fc0000383ffff */
[----:B------:R-:W-:-:S00]  /*0670*/  NOP ;  /* 0x0000000000007918 */ /* 0x000fc00000000000 */
        /* <DEDUP_REMOVED lines=8> */
.L_x_8:


//--------------------- .text._Z17naive_cuda_matmulPfS_S_jjj --------------------------
	.section	.text._Z17naive_cuda_matmulPfS_S_jjj,"ax",@progbits
	.align	128
        .global         _Z17naive_cuda_matmulPfS_S_jjj
        .type           _Z17naive_cuda_matmulPfS_S_jjj,@function
        .size           _Z17naive_cuda_matmulPfS_S_jjj,(.L_x_9 - _Z17naive_cuda_matmulPfS_S_jjj)
        .other          _Z17naive_cuda_matmulPfS_S_jjj,@"STO_CUDA_ENTRY STV_DEFAULT"
_Z17naive_cuda_matmulPfS_S_jjj:
.text._Z17naive_cuda_matmulPfS_S_jjj:
[----:B------:R-:W-:Y:S01]  /*0000*/  LDC R1, c[0x0][0x37c] ;  /* 0x0000df00ff017b82 */ /* 0x000fe20000000800 */
[----:B------:R-:W0:Y:S07]  /*0010*/  S2R R7, SR_TID.X ;  /* 0x0000000000077919 */ /* 0x000e2e0000002100 */
[----:B------:R-:W1:Y:S01]  /*0020*/  S2UR UR4, SR_CTAID.X ;  /* 0x00000000000479c3 */ /* 0x000e620000002500 */
[----:B------:R-:W2:Y:S01]  /*0030*/  LDCU UR7, c[0x0][0x398] ;  /* 0x00007300ff0777ac */ /* 0x000ea20008000800 */
[----:B------:R-:W3:Y:S06]  /*0040*/  S2R R5, SR_TID.Y ;  /* 0x0000000000057919 */ /* 0x000eec0000002200 */
[----:B------:R-:W3:Y:S01]  /*0050*/  LDC R2, c[0x0][0x364] ;  /* 0x0000d900ff027b82 */ /* 0x000ee20000000800 */
[----:B------:R-:W1:Y:S07]  /*0060*/  LDCU UR5, c[0x0][0x360] ;  /* 0x00006c00ff0577ac */ /* 0x000e6e0008000800 */
[----:B------:R-:W3:Y:S08]  /*0070*/  S2UR UR6, SR_CTAID.Y ;  /* 0x00000000000679c3 */ /* 0x000ef00000002600 */
[----:B------:R-:W4:Y:S01]  /*0080*/  LDC R0, c[0x0][0x3a0] ;  /* 0x0000e800ff007b82 */ /* 0x000f220000000800 */
[----:B-1----:R-:W-:-:S06]  /*0090*/  UIMAD UR4, UR4, UR5, URZ ;  /* 0x00000005040472a4 */ /* 0x002fcc000f8e02ff */
[----:B0-----:R-:W-:Y:S01]  /*00a0*/  IADD3 R3, PT, PT, R7, UR4, RZ ;  /* 0x0000000407037c10 */ /* 0x001fe2000fffe0ff */
[----:B---3--:R-:W-:-:S03]  /*00b0*/  IMAD R2, R2, UR6, R5 ;  /* 0x0000000602027c24 */ /* 0x008fc6000f8e0205 */
[----:B----4-:R-:W-:-:S04]  /*00c0*/  ISETP.GE.U32.AND P0, PT, R3, R0, PT ;  /* 0x000000000300720c */ /* 0x010fc80003f06070 */
[----:B--2---:R-:W-:-:S13]  /*00d0*/  ISETP.GE.U32.OR P0, PT, R2, UR7, P0 ;  /* 0x0000000702007c0c */ /* 0x004fda0008706470 */
[----:B------:R-:W-:Y:S05]  /*00e0*/  @P0 EXIT ;  /* 0x000000000000094d */ /* 0x000fea0003800000 */
[----:B------:R-:W0:Y:S01]  /*00f0*/  LDC R5, c[0x0][0x39c] ;  /* 0x0000e700ff057b82 */ /* 0x000e220000000800 */
[----:B------:R-:W1:Y:S01]  /*0100*/  LDCU.64 UR6, c[0x0][0x358] ;  /* 0x00006b00ff0677ac */ /* 0x000e620008000a00 */
[----:B------:R-:W-:Y:S01]  /*0110*/  HFMA2 R12, -RZ, RZ, 0, 0 ;  /* 0x00000000ff0c7431 */ /* 0x000fe200000001ff */
[----:B0-----:R-:W-:-:S13]  /*0120*/  ISETP.NE.AND P0, PT, R5, RZ, PT ;  /* 0x000000ff0500720c */ /* 0x001fda0003f05270 */
[----:B-1----:R-:W-:Y:S05]  /*0130*/  @!P0 BRA `(.L_x_3) ;  /* 0x0000000800448947 */ /* 0x002fea0003800000 */
[C---:B------:R-:W-:Y:S02]  /*0140*/  ISETP.GE.U32.AND P1, PT, R5.reuse, 0x8, PT ;  /* 0x000000080500780c */ /* 0x040fe40003f26070 */
[----:B------:R-:W-:Y:S02]  /*0150*/  LOP3.LUT R4, R5, 0x7, RZ, 0xc0, !PT ;  /* 0x0000000705047812 */ /* 0x000fe400078ec0ff */
[----:B------:R-:W-:Y:S02]  /*0160*/  MOV R12, RZ ;  /* 0x000000ff000c7202 */ /* 0x000fe40000000f00 */
[----:B------:R-:W-:Y:S02]  /*0170*/  ISETP.NE.AND P0, PT, R4, RZ, PT ;  /* 0x000000ff0400720c */ /* 0x000fe40003f05270 */
[----:B------:R-:W-:-:S05]  /*0180*/  MOV R6, RZ ;  /* 0x000000ff00067202 */ /* 0x000fca0000000f00 */
[----:B------:R-:W-:Y:S06]  /*0190*/  @!P1 BRA `(.L_x_4) ;  /* 0x0000000400249947 */ /* 0x000fec0003800000 */
[----:B------:R-:W-:Y:S01]  /*01a0*/  LOP3.LUT R6, R5, 0xfffffff8, RZ, 0xc0, !PT ;  /* 0xfffffff805067812 */ /* 0x000fe200078ec0ff */
[C---:B------:R-:W-:Y:S01]  /*01b0*/  IMAD R11, R0.reuse, 0x3, R3 ;  /* 0x00000003000b7824 */ /* 0x040fe200078e0203 */
[C---:B------:R-:W-:Y:S01]  /*01c0*/  IADD3 R7, PT, PT, R0.reuse, UR4, R7 ;  /* 0x0000000400077c10 */ /* 0x040fe2000fffe007 */
[C-C-:B------:R-:W-:Y:S01]  /*01d0*/  IMAD R15, R0.reuse, 0x5, R3.reuse ;  /* 0x00000005000f7824 */ /* 0x140fe200078e0203 */
[CC--:B------:R-:W-:Y:S01]  /*01e0*/  LEA R9, R0.reuse, R3.reuse, 0x1 ;  /* 0x0000000300097211 */ /* 0x0c0fe200078e08ff */
[C-C-:B------:R-:W-:Y:S01]  /*01f0*/  IMAD R25, R0.reuse, 0x6, R3.reuse ;  /* 0x0000000600197824 */ /* 0x140fe200078e0203 */
[C---:B------:R-:W-:Y:S01]  /*0200*/  LEA R13, R0.reuse, R3, 0x2 ;  /* 0x00000003000d7211 */ /* 0x040fe200078e10ff */
[----:B------:R-:W-:Y:S01]  /*0210*/  IMAD R27, R0, 0x7, R3 ;  /* 0x00000007001b7824 */ /* 0x000fe200078e0203 */
[----:B------:R-:W-:Y:S01]  /*0220*/  MOV R12, RZ ;  /* 0x000000ff000c7202 */ /* 0x000fe20000000f00 */
[----:B------:R-:W-:Y:S01]  /*0230*/  IMAD R8, R2, R5, 0x3 ;  /* 0x0000000302087424 */ /* 0x000fe200078e0205 */
[----:B------:R-:W-:-:S02]  /*0240*/  MOV R29, R3 ;  /* 0x00000003001d7202 */ /* 0x000fc40000000f00 */
[----:B------:R-:W-:-:S07]  /*0250*/  IADD3 R10, PT, PT, -R6, RZ, RZ ;  /* 0x000000ff060a7210 */ /* 0x000fce0007ffe1ff */
.L_x_5:
[----:B------:R-:W0:Y:S01]  /*0260*/  LDC.64 R20, c[0x0][0x388] ;  /* 0x0000e200ff147b82 */ /* 0x000e220000000a00 */
[----:B------:R-:W-:-:S07]  /*0270*/  IADD3 R23, PT, PT, R8, -0x3, RZ ;  /* 0xfffffffd08177810 */ /* 0x000fce0007ffe0ff */
[----:B------:R-:W1:Y:S01]  /*0280*/  LDC.64 R16, c[0x0][0x390] ;  /* 0x0000e400ff107b82 */ /* 0x000e620000000a00 */
[----:B0-----:R-:W-:-:S06]  /*0290*/  IMAD.WIDE.U32 R22, R23, 0x4, R20 ;  /* 0x0000000417167825 */ /* 0x001fcc00078e0014 */
[----:B------:R-:W2:Y:S01]  /*02a0*/  LDG.E R23, desc[UR6][R22.64] ;  /* 0x0000000616177981 */ /* 0x000ea2000c1e1900 */
[----:B-1----:R-:W-:-:S06]  /*02b0*/  IMAD.WIDE.U32 R18, R29, 0x4, R16 ;  /* 0x000000041d127825 */ /* 0x002fcc00078e0010 */
[----:B------:R-:W2:Y:S01]  /*02c0*/  LDG.E R18, desc[UR6][R18.64] ;  /* 0x0000000612127981 */ /* 0x000ea2000c1e1900 */
[C---:B------:R-:W-:Y:S02]  /*02d0*/  IADD3 R14, PT, PT, R8.reuse, -0x2, RZ ;  /* 0xfffffffe080e7810 */ /* 0x040fe40007ffe0ff */
[----:B------:R-:W-:Y:S01]  /*02e0*/  IADD3 R24, PT, PT, R8, -0x1, RZ ;  /* 0xffffffff08187810 */ /* 0x000fe20007ffe0ff */
[----:B--2---:R-:W-:Y:S02]  /*02f0*/  FFMA R12, R23, R18, R12 ;  /* 0x00000012170c7223 */ /* 0x004fe4000000000c */
[----:B------:R-:W-:-:S04]  /*0300*/  IMAD.WIDE.U32 R18, R14, 0x4, R20 ;  /* 0x000000040e127825 */ /* 0x000fc800078e0014 */
[----:B------:R-:W-:Y:S01]  /*0310*/  IMAD.WIDE.U32 R22, R7, 0x4, R16 ;  /* 0x0000000407167825 */ /* 0x000fe200078e0010 */
[----:B------:R0:W2:Y:S04]  /*0320*/  LDG.E R14, desc[UR6][R18.64] ;  /* 0x00000006120e7981 */ /* 0x0000a8000c1e1900 */
[----:B------:R1:W2:Y:S01]  /*0330*/  LDG.E R26, desc[UR6][R22.64] ;  /* 0x00000006161a7981 */ /* 0x0002a2000c1e1900 */
[----:B0-----:R-:W-:-:S04]  /*0340*/  IMAD.WIDE.U32 R18, R24, 0x4, R20 ;  /* 0x0000000418127825 */ /* 0x001fc800078e0014 */
[----:B-1----:R-:W-:Y:S01]  /*0350*/  IMAD.WIDE.U32 R22, R9, 0x4, R16 ;  /* 0x0000000409167825 */ /* 0x002fe200078e0010 */
[----:B------:R0:W3:Y:S04]  /*0360*/  LDG.E R24, desc[UR6][R18.64] ;  /* 0x0000000612187981 */ /* 0x0000e8000c1e1900 */
[----:B------:R1:W3:Y:S01]  /*0370*/  LDG.E R28, desc[UR6][R22.64] ;  /* 0x00000006161c7981 */ /* 0x0002e2000c1e1900 */
[----:B0-----:R-:W-:-:S04]  /*0380*/  IMAD.WIDE.U32 R18, R8, 0x4, R20 ;  /* 0x0000000408127825 */ /* 0x001fc800078e0014 */
[----:B-1----:R-:W-:-:S04]  /*0390*/  IMAD.WIDE.U32 R22, R11, 0x4, R16 ;  /* 0x000000040b167825 */ /* 0x002fc800078e0010 */
[----:B--2---:R-:W-:Y:S02]  /*03a0*/  FFMA R12, R14, R26, R12 ;  /* 0x0000001a0e0c7223 */ /* 0x004fe4000000000c */
[----:B------:R-:W2:Y:S04]  /*03b0*/  LDG.E R14, desc[UR6][R18.64] ;  /* 0x00000006120e7981 */ /* 0x000ea8000c1e1900 */
[----:B------:R0:W2:Y:S01]  /*03c0*/  LDG.E R26, desc[UR6][R22.64] ;  /* 0x00000006161a7981 */ /* 0x0000a2000c1e1900 */
[----:B---3--:R-:W-:Y:S01]  /*03d0*/  FFMA R12, R24, R28, R12 ;  /* 0x0000001c180c7223 */ /* 0x008fe2000000000c */
[----:B------:R-:W-:Y:S01]  /*03e0*/  IADD3 R24, PT, PT, R8, 0x1, RZ ;  /* 0x0000000108187810 */ /* 0x000fe20007ffe0ff */
[----:B0-----:R-:W-:-:S04]  /*03f0*/  IMAD.WIDE.U32 R22, R13, 0x4, R16 ;  /* 0x000000040d167825 */ /* 0x001fc800078e0010 */
[----:B------:R-:W-:Y:S01]  /*0400*/  IMAD.WIDE.U32 R18, R24, 0x4, R20 ;  /* 0x0000000418127825 */ /* 0x000fe200078e0014 */
[----:B------:R-:W3:Y:S04]  /*0410*/  LDG.E R28, desc[UR6][R22.64] ;  /* 0x00000006161c7981 */ /* 0x000ee8000c1e1900 */
[----:B------:R0:W3:Y:S01]  /*0420*/  LDG.E R24, desc[UR6][R18.64] ;  /* 0x0000000612187981 */ /* 0x0000e2000c1e1900 */
[----:B--2---:R-:W-:Y:S01]  /*0430*/  FFMA R12, R14, R26, R12 ;  /* 0x0000001a0e0c7223 */ /* 0x004fe2000000000c */
[C---:B------:R-:W-:Y:S02]  /*0440*/  IADD3 R26, PT, PT, R8.reuse, 0x3, RZ ;  /* 0x00000003081a7810 */ /* 0x040fe40007ffe0ff */
[----:B------:R-:W-:-:S03]  /*0450*/  IADD3 R14, PT, PT, R8, 0x2, RZ ;  /* 0x00000002080e7810 */ /* 0x000fc60007ffe0ff */
[----:B0-----:R-:W-:Y:S01]  /*0460*/  IMAD.WIDE.U32 R18, R26, 0x4, R20 ;  /* 0x000000041a127825 */ /* 0x001fe200078e0014 */
[----:B------:R-:W-:-:S03]  /*0470*/  IADD3 R26, PT, PT, R8, 0x4, RZ ;  /* 0x00000004081a7810 */ /* 0x000fc60007ffe0ff */
[--C-:B------:R-:W-:Y:S02]  /*0480*/  IMAD.WIDE.U32 R22, R14, 0x4, R20.reuse ;  /* 0x000000040e167825 */ /* 0x100fe400078e0014 */
[----:B------:R0:W2:Y:S02]  /*0490*/  LDG.E R14, desc[UR6][R18.64] ;  /* 0x00000006120e7981 */ /* 0x0000a4000c1e1900 */
[----:B------:R-:W-:-:S04]  /*04a0*/  IMAD.WIDE.U32 R20, R26, 0x4, R20 ;  /* 0x000000041a147825 */ /* 0x000fc800078e0014 */
[----:B---3--:R-:W-:Y:S02]  /*04b0*/  FFMA R12, R24, R28, R12 ;  /* 0x0000001c180c7223 */ /* 0x008fe4000000000c */
[----:B------:R-:W3:Y:S01]  /*04c0*/  LDG.E R21, desc[UR6][R20.64] ;  /* 0x0000000614157981 */ /* 0x000ee2000c1e1900 */
[----:B0-----:R-:W-:-:S03]  /*04d0*/  IMAD.WIDE.U32 R18, R15, 0x4, R16 ;  /* 0x000000040f127825 */ /* 0x001fc600078e0010 */
[----:B------:R0:W4:Y:S04]  /*04e0*/  LDG.E R24, desc[UR6][R22.64] ;  /* 0x0000000616187981 */ /* 0x000128000c1e1900 */
[----:B------:R-:W4:Y:S01]  /*04f0*/  LDG.E R26, desc[UR6][R18.64] ;  /* 0x00000006121a7981 */ /* 0x000f22000c1e1900 */
[----:B0-----:R-:W-:-:S04]  /*0500*/  IMAD.WIDE.U32 R22, R25, 0x4, R16 ;  /* 0x0000000419167825 */ /* 0x001fc800078e0010 */
[----:B------:R-:W-:Y:S01]  /*0510*/  IMAD.WIDE.U32 R16, R27, 0x4, R16 ;  /* 0x000000041b107825 */ /* 0x000fe200078e0010 */
[----:B------:R-:W2:Y:S05]  /*0520*/  LDG.E R28, desc[UR6][R22.64] ;  /* 0x00000006161c7981 */ /* 0x000eaa000c1e1900 */
[----:B------:R-:W3:Y:S01]  /*0530*/  LDG.E R16, desc[UR6][R16.64] ;  /* 0x0000000610107981 */ /* 0x000ee2000c1e1900 */
[----:B------:R-:W-:-:S04]  /*0540*/  IADD3 R10, PT, PT, R10, 0x8, RZ ;  /* 0x000000080a0a7810 */ /* 0x000fc80007ffe0ff */
[----:B------:R-:W-:Y:S02]  /*0550*/  ISETP.NE.AND P1, PT, R10, RZ, PT ;  /* 0x000000ff0a00720c */ /* 0x000fe40003f25270 */
[----:B------:R-:W-:Y:S02]  /*0560*/  IADD3 R8, PT, PT, R8, 0x8, RZ ;  /* 0x0000000808087810 */ /* 0x000fe40007ffe0ff */
[C---:B------:R-:W-:Y:S02]  /*0570*/  LEA R7, R0.reuse, R7, 0x3 ;  /* 0x0000000700077211 */ /* 0x040fe400078e18ff */
[C---:B------:R-:W-:Y:S02]  /*0580*/  LEA R9, R0.reuse, R9, 0x3 ;  /* 0x0000000900097211 */ /* 0x040fe400078e18ff */
[C---:B------:R-:W-:Y:S02]  /*0590*/  LEA R11, R0.reuse, R11, 0x3 ;  /* 0x0000000b000b7211 */ /* 0x040fe400078e18ff */
[----:B------:R-:W-:-:S02]  /*05a0*/  LEA R13, R0, R13, 0x3 ;  /* 0x0000000d000d7211 */ /* 0x000fc400078e18ff */
[C---:B------:R-:W-:Y:S02]  /*05b0*/  LEA R15, R0.reuse, R15, 0x3 ;  /* 0x0000000f000f7211 */ /* 0x040fe400078e18ff */
[C---:B------:R-:W-:Y:S02]  /*05c0*/  LEA R25, R0.reuse, R25, 0x3 ;  /* 0x0000001900197211 */ /* 0x040fe400078e18ff */
[C---:B------:R-:W-:Y:S02]  /*05d0*/  LEA R27, R0.reuse, R27, 0x3 ;  /* 0x0000001b001b7211 */ /* 0x040fe400078e18ff */
[----:B------:R-:W-:Y:S01]  /*05e0*/  LEA R29, R0, R29, 0x3 ;  /* 0x0000001d001d7211 */ /* 0x000fe200078e18ff */
[----:B----4-:R-:W-:-:S04]  /*05f0*/  FFMA R12, R24, R26, R12 ;  /* 0x0000001a180c7223 */ /* 0x010fc8000000000c */
[----:B--2---:R-:W-:-:S04]  /*0600*/  FFMA R12, R14, R28, R12 ;  /* 0x0000001c0e0c7223 */ /* 0x004fc8000000000c */
[----:B---3--:R-:W-:Y:S01]  /*0610*/  FFMA R12, R21, R16, R12 ;  /* 0x00000010150c7223 */ /* 0x008fe2000000000c */
[----:B------:R-:W-:Y:S06]  /*0620*/  @P1 BRA `(.L_x_5) ;  /* 0xfffffffc000c1947 */ /* 0x000fec000383ffff */
.L_x_4:
[----:B------:R-:W-:Y:S05]  /*0630*/  @!P0 BRA `(.L_x_3) ;  /* 0x0000000400048947 */ /* 0x000fea0003800000 */
[----:B------:R-:W-:Y:S02]  /*0640*/  ISETP.GE.U32.AND P0, PT, R4, 0x4, PT ;  /* 0x000000040400780c */ /* 0x000fe40003f06070 */
[----:B------:R-:W-:-:S04]  /*0650*/  LOP3.LUT R13, R5, 0x3, RZ, 0xc0, !PT ;  /* 0x00000003050d7812 */ /* 0x000fc800078ec0ff */
[----:B------:R-:W-:-:S07]  /*0660*/  ISETP.NE.AND P1, PT, R13, RZ, PT ;  /* 0x000000ff0d00720c */ /* 0x000fce0003f25270 */
[----:B------:R-:W-:Y:S06]  /*0670*/  @!P0 BRA `(.L_x_6) ;  /* 0x00000000007c8947 */ /* 0x000fec0003800000 */
[----:B------:R-:W0:Y:S01]  /*0680*/  LDC.64 R8, c[0x0][0x390] ;  /* 0x0000e400ff087b82 */ /* 0x000e220000000a00 */
[----:B------:R-:W-:Y:S02]  /*0690*/  IMAD R15, R2, R5, R6 ;  /* 0x00000005020f7224 */ /* 0x000fe400078e0206 */
[----:B------:R-:W-:-:S03]  /*06a0*/  IMAD R17, R6, R0, R3 ;  /* 0x0000000006117224 */ /* 0x000fc600078e0203 */
[C---:B------:R-:W-:Y:S02]  /*06b0*/  IADD3 R23, PT, PT, R15.reuse, 0x1, RZ ;  /* 0x000000010f177810 */ /* 0x040fe40007ffe0ff */
[----:B------:R-:W1:Y:S01]  /*06c0*/  LDC.64 R10, c[0x0][0x388] ;  /* 0x0000e200ff0a7b82 */ /* 0x000e620000000a00 */
[C---:B------:R-:W-:Y:S02]  /*06d0*/  IADD3 R27, PT, PT, R15.reuse, 0x2, RZ ;  /* 0x000000020f1b7810 */ /* 0x040fe40007ffe0ff */
[----:B------:R-:W-:Y:S01]  /*06e0*/  IADD3 R4, PT, PT, R15, 0x3, RZ ;  /* 0x000000030f047810 */ /* 0x000fe20007ffe0ff */
[C---:B0-----:R-:W-:Y:S01]  /*06f0*/  IMAD.WIDE.U32 R20, R17.reuse, 0x4, R8 ;  /* 0x0000000411147825 */ /* 0x041fe200078e0008 */
[----:B------:R-:W-:-:S04]  /*0700*/  IADD3 R17, PT, PT, R17, R0, RZ ;  /* 0x0000000011117210 */ /* 0x000fc80007ffe0ff */
[-C--:B------:R-:W-:Y:S01]  /*0710*/  IADD3 R29, PT, PT, R17, R0.reuse, RZ ;  /* 0x00000000111d7210 */ /* 0x080fe20007ffe0ff */
[--C-:B-1----:R-:W-:Y:S01]  /*0720*/  IMAD.WIDE.U32 R24, R15, 0x4, R10.reuse ;  /* 0x000000040f187825 */ /* 0x102fe200078e000a */
[----:B------:R-:W2:Y:S03]  /*0730*/  LDG.E R20, desc[UR6][R20.64] ;  /* 0x0000000614147981 */ /* 0x000ea6000c1e1900 */
[----:B------:R-:W-:Y:S01]  /*0740*/  IMAD.WIDE.U32 R22, R23, 0x4, R10 ;  /* 0x0000000417167825 */ /* 0x000fe200078e000a */
[----:B------:R-:W2:Y:S03]  /*0750*/  LDG.E R7, desc[UR6][R24.64] ;  /* 0x0000000618077981 */ /* 0x000ea6000c1e1900 */
[----:B------:R-:W-:Y:S02]  /*0760*/  IMAD.WIDE.U32 R18, R17, 0x4, R8 ;  /* 0x0000000411127825 */ /* 0x000fe400078e0008 */
[----:B------:R-:W3:Y:S02]  /*0770*/  LDG.E R22, desc[UR6][R22.64] ;  /* 0x0000000616167981 */ /* 0x000ee4000c1e1900 */
[----:B------:R-:W-:Y:S01]  /*0780*/  IMAD.WIDE.U32 R14, R27, 0x4, R10 ;  /* 0x000000041b0e7825 */ /* 0x000fe200078e000a */
[C---:B------:R-:W-:Y:S01]  /*0790*/  IADD3 R27, PT, PT, R29.reuse, R0, RZ ;  /* 0x000000001d1b7210 */ /* 0x040fe20007ffe0ff */
[----:B------:R-:W3:Y:S02]  /*07a0*/  LDG.E R19, desc[UR6][R18.64] ;  /* 0x0000000612137981 */ /* 0x000ee4000c1e1900 */
[----:B------:R-:W-:-:S02]  /*07b0*/  IMAD.WIDE.U32 R16, R29, 0x4, R8 ;  /* 0x000000041d107825 */ /* 0x000fc400078e0008 */
[----:B------:R-:W4:Y:S02]  /*07c0*/  LDG.E R14, desc[UR6][R14.64] ;  /* 0x000000060e0e7981 */ /* 0x000f24000c1e1900 */
[----:B------:R-:W-:Y:S02]  /*07d0*/  IMAD.WIDE.U32 R10, R4, 0x4, R10 ;  /* 0x00000004040a7825 */ /* 0x000fe400078e000a */
[----:B------:R-:W4:Y:S02]  /*07e0*/  LDG.E R16, desc[UR6][R16.64] ;  /* 0x0000000610107981 */ /* 0x000f24000c1e1900 */
[----:B------:R-:W-:Y:S02]  /*07f0*/  IMAD.WIDE.U32 R8, R27, 0x4, R8 ;  /* 0x000000041b087825 */ /* 0x000fe400078e0008 */
[----:B------:R-:W5:Y:S04]  /*0800*/  LDG.E R10, desc[UR6][R10.64] ;  /* 0x000000060a0a7981 */ /* 0x000f68000c1e1900 */
[----:B------:R-:W5:Y:S01]  /*0810*/  LDG.E R8, desc[UR6][R8.64] ;  /* 0x0000000608087981 */ /* 0x000f62000c1e1900 */
[----:B------:R-:W-:Y:S01]  /*0820*/  IADD3 R6, PT, PT, R6, 0x4, RZ ;  /* 0x0000000406067810 */ /* 0x000fe20007ffe0ff */
[----:B--2---:R-:W-:-:S04]  /*0830*/  FFMA R7, R7, R20, R12 ;  /* 0x0000001407077223 */ /* 0x004fc8000000000c */
[----:B---3--:R-:W-:-:S04]  /*0840*/  FFMA R7, R22, R19, R7 ;  /* 0x0000001316077223 */ /* 0x008fc80000000007 */
[----:B----4-:R-:W-:-:S04]  /*0850*/  FFMA R7, R14, R16, R7 ;  /* 0x000000100e077223 */ /* 0x010fc80000000007 */
[----:B-----5:R-:W-:-:S07]  /*0860*/  FFMA R12, R10, R8, R7 ;  /* 0x000000080a0c7223 */ /* 0x020fce0000000007 */
.L_x_6:
[----:B------:R-:W-:Y:S05]  /*0870*/  @!P1 BRA `(.L_x_3) ;  /* 0x0000000000749947 */ /* 0x000fea0003800000 */
[----:B------:R-:W-:Y:S02]  /*0880*/  ISETP.NE.AND P0, PT, R13, 0x1, PT ;  /* 0x000000010d00780c */ /* 0x000fe40003f05270 */
[----:B------:R-:W-:-:S04]  /*0890*/  LOP3.LUT R4, R5, 0x1, RZ, 0xc0, !PT ;  /* 0x0000000105047812 */ /* 0x000fc800078ec0ff */
[----:B------:R-:W-:-:S07]  /*08a0*/  ISETP.NE.U32.AND P1, PT, R4, 0x1, PT ;  /* 0x000000010400780c */ /* 0x000fce0003f25070 */
[----:B------:R-:W0:Y:S01]  /*08b0*/  @P0 LDC.64 R14, c[0x0][0x390] ;  /* 0x0000e400ff0e0b82 */ /* 0x000e220000000a00 */
[----:B------:R-:W-:Y:S02]  /*08c0*/  @P0 IMAD R7, R2, R5, R6 ;  /* 0x0000000502070224 */ /* 0x000fe400078e0206 */
[CC--:B------:R-:W-:Y:S01]  /*08d0*/  @P0 IMAD R17, R6.reuse, R0.reuse, R3 ;  /* 0x0000000006110224 */ /* 0x0c0fe200078e0203 */
[----:B------:R-:W-:Y:S02]  /*08e0*/  @P0 IADD3 R6, PT, PT, R6, 0x2, RZ ;  /* 0x0000000206060810 */ /* 0x000fe40007ffe0ff */
[----:B------:R-:W-:Y:S02]  /*08f0*/  @P0 IADD3 R13, PT, PT, R7, 0x1, RZ ;  /* 0x00000001070d0810 */ /* 0x000fe40007ffe0ff */
[----:B------:R-:W1:Y:S01]  /*0900*/  @P0 LDC.64 R18, c[0x0][0x388] ;  /* 0x0000e200ff120b82 */ /* 0x000e620000000a00 */
[----:B------:R-:W-:-:S07]  /*0910*/  @P0 IADD3 R23, PT, PT, R17, R0, RZ ;  /* 0x0000000011170210 */ /* 0x000fce0007ffe0ff */
[----:B------:R-:W2:Y:S08]  /*0920*/  @!P1 LDC.64 R8, c[0x0][0x388] ;  /* 0x0000e200ff089b82 */ /* 0x000eb00000000a00 */
[----:B------:R-:W3:Y:S01]  /*0930*/  @!P1 LDC.64 R10, c[0x0][0x390] ;  /* 0x0000e400ff0a9b82 */ /* 0x000ee20000000a00 */
[----:B0-----:R-:W-:-:S04]  /*0940*/  @P0 IMAD.WIDE.U32 R16, R17, 0x4, R14 ;  /* 0x0000000411100825 */ /* 0x001fc800078e000e */
[----:B------:R-:W-:Y:S02]  /*0950*/  @P0 IMAD.WIDE.U32 R14, R23, 0x4, R14 ;  /* 0x00000004170e0825 */ /* 0x000fe400078e000e */
[----:B------:R-:W4:Y:S02]  /*0960*/  @P0 LDG.E R16, desc[UR6][R16.64] ;  /* 0x0000000610100981 */ /* 0x000f24000c1e1900 */
[--C-:B-1----:R-:W-:Y:S02]  /*0970*/  @P0 IMAD.WIDE.U32 R20, R7, 0x4, R18.reuse ;  /* 0x0000000407140825 */ /* 0x102fe400078e0012 */
[----:B------:R-:W5:Y:S02]  /*0980*/  @P0 LDG.E R14, desc[UR6][R14.64] ;  /* 0x000000060e0e0981 */ /* 0x000f64000c1e1900 */
[----:B------:R-:W-:Y:S02]  /*0990*/  @P0 IMAD.WIDE.U32 R18, R13, 0x4, R18 ;  /* 0x000000040d120825 */ /* 0x000fe400078e0012 */
[----:B------:R-:W4:Y:S02]  /*09a0*/  @P0 LDG.E R7, desc[UR6][R20.64] ;  /* 0x0000000614070981 */ /* 0x000f24000c1e1900 */
[----:B------:R-:W-:-:S02]  /*09b0*/  @!P1 IMAD R5, R2, R5, R6 ;  /* 0x0000000502059224 */ /* 0x000fc400078e0206 */
[----:B------:R-:W-:Y:S01]  /*09c0*/  @!P1 IMAD R13, R6, R0, R3 ;  /* 0x00000000060d9224 */ /* 0x000fe200078e0203 */
[----:B------:R-:W5:Y:S01]  /*09d0*/  @P0 LDG.E R18, desc[UR6][R18.64] ;  /* 0x0000000612120981 */ /* 0x000f62000c1e1900 */
[----:B--2---:R-:W-:-:S04]  /*09e0*/  @!P1 IMAD.WIDE.U32 R8, R5, 0x4, R8 ;  /* 0x0000000405089825 */ /* 0x004fc800078e0008 */
[----:B---3--:R-:W-:Y:S02]  /*09f0*/  @!P1 IMAD.WIDE.U32 R10, R13, 0x4, R10 ;  /* 0x000000040d0a9825 */ /* 0x008fe400078e000a */
[----:B------:R-:W2:Y:S04]  /*0a00*/  @!P1 LDG.E R9, desc[UR6][R8.64] ;  /* 0x0000000608099981 */ /* 0x000ea8000c1e1900 */
[----:B------:R-:W2:Y:S01]  /*0a10*/  @!P1 LDG.E R10, desc[UR6][R10.64] ;  /* 0x000000060a0a9981 */ /* 0x000ea2000c1e1900 */
[----:B----4-:R-:W-:-:S04]  /*0a20*/  @P0 FFMA R7, R7, R16, R12 ;  /* 0x0000001007070223 */ /* 0x010fc8000000000c */
[----:B-----5:R-:W-:-:S04]  /*0a30*/  @P0 FFMA R12, R18, R14, R7 ;  /* 0x0000000e120c0223 */ /* 0x020fc80000000007 */
[----:B--2---:R-:W-:-:S07]  /*0a40*/  @!P1 FFMA R12, R9, R10, R12 ;  /* 0x0000000a090c9223 */ /* 0x004fce000000000c */
.L_x_3:
[----:B------:R-:W0:Y:S01]  /*0a50*/  LDC.64 R4, c[0x0][0x380] ;  /* 0x0000e000ff047b82 */ /* 0x000e220000000a00 */
[----:B------:R-:W-:-:S04]  /*0a60*/  IMAD R3, R2, R0, R3 ;  /* 0x0000000002037224 */ /* 0x000fc800078e0203 */
[----:B0-----:R-:W-:-:S05]  /*0a70*/  IMAD.WIDE.U32 R2, R3, 0x4, R4 ;  /* 0x0000000403027825 */ /* 0x001fca00078e0004 */
[----:B------:R-:W-:Y:S01]  /*0a80*/  STG.E desc[UR6][R2.64], R12 ;  /* 0x0000000c02007986 */ /* 0x000fe2000c101906 */
[----:B------:R-:W-:Y:S05]  /*0a90*/  EXIT ;  /* 0x000000000000794d */ /* 0x000fea0003800000 */
.L_x_7:
        /* <DEDUP_REMOVED lines=14> */
.L_x_9:


//--------------------- .nv.shared._Z17tiled_cuda_matmulPfS_S_jjjj --------------------------
	.section	.nv.shared._Z17tiled_cuda_matmulPfS_S_jjjj,"aw",@nobits
	.sectionflags	@""
	.align	4
.nv.shared._Z17tiled_cuda_matmulPfS_S_jjjj:
	.zero		3072


//--------------------- .nv.shared.reserved.0     --------------------------
	.section	.nv.shared.reserved.0,"aw",@nobits
	.weak		__nv_reservedSMEM_offset_0_alias
	.size		__nv_reservedSMEM_offset_0_alias, 0, 64
	.other		__nv_reservedSMEM_offset_0_alias,@"STO_CUDA_RESERVED_SHARED STV_DEFAULT"
__nv_reservedSMEM_offset_0_alias:
	.zero		0
	.zero		64


//--------------------- .nv.constant0._Z17tiled_cuda_matmulPfS_S_jjjj --------------------------
	.section	.nv.constant0._Z17tiled_cuda_matmulPfS_S_jjjj,"a",@progbits
	.sectionflags	@""
	.align	4
.nv.constant0._Z17tiled_cuda_matmulPfS_S_jjjj:
	.zero		936


//--------------------- .nv.constant0._Z17naive_cuda_matmulPfS_S_jjj --------------------------
	.section	.nv.constant0._Z17naive_cuda_matmulPfS_S_jjj,"a",@progbits
	.sectionflags	@""
	.align	4
.nv.constant0._Z17naive_cuda_matmulPfS_S_jjj:
	.zero		932


//--------------------- SYMBOLS --------------------------

	.type		.nv.reservedSmem.offset0,@object
	.size		.nv.reservedSmem.offset0,0x4
	.type		.nv.reservedSmem.cap,@object
	.size		.nv.reservedSmem.cap,0x4
